	.headerflags	@"EF_CUDA_TEXMODE_UNIFIED EF_CUDA_64BIT_ADDRESS EF_CUDA_ACCELERATORS EF_CUDA_SM90 EF_CUDA_VIRTUAL_SM(EF_CUDA_SM90)"
	.elftype	@"ET_EXEC"


//--------------------- .nv.info                  --------------------------
	.section	.nv.info,"",@"SHT_CUDA_INFO"
	.align	4


	//----- nvinfo : EIATTR_REGCOUNT
	.align		4
        /*0000*/ 	.byte	0x04, 0x2f
        /*0002*/ 	.short	(.L_3 - .L_2)
	.align		4
.L_2:
        /*0004*/ 	.word	index@(triton_poi_fused__native_batch_norm_legit_no_training_relu_7)
        /*0008*/ 	.word	0x00000018


	//----- nvinfo : EIATTR_MIN_STACK_SIZE
	.align		4
.L_3:
        /*000c*/ 	.byte	0x04, 0x12
        /*000e*/ 	.short	(.L_5 - .L_4)
	.align		4
.L_4:
        /*0010*/ 	.word	index@(triton_poi_fused__native_batch_norm_legit_no_training_relu_7)
        /*0014*/ 	.word	0x00000000


	//----- nvinfo : EIATTR_FRAME_SIZE
	.align		4
.L_5:
        /*0018*/ 	.byte	0x04, 0x11
        /*001a*/ 	.short	(.L_7 - .L_6)
	.align		4
.L_6:
        /*001c*/ 	.word	index@(triton_poi_fused__native_batch_norm_legit_no_training_relu_7)
        /*0020*/ 	.word	0x00000000


	//----- nvinfo : EIATTR_MIN_STACK_SIZE
	.align		4
.L_7:
        /*0024*/ 	.byte	0x04, 0x12
        /*0026*/ 	.short	(.L_9 - .L_8)
	.align		4
.L_8:
        /*0028*/ 	.word	index@(triton_poi_fused__native_batch_norm_legit_no_training_relu_7)
        /*002c*/ 	.word	0x00000000
.L_9:


//--------------------- .nv.info.triton_poi_fused__native_batch_norm_legit_no_training_relu_7 --------------------------
	.section	.nv.info.triton_poi_fused__native_batch_norm_legit_no_training_relu_7,"",@"SHT_CUDA_INFO"
	.sectionflags	@""
	.align	4


	//----- nvinfo : EIATTR_CUDA_API_VERSION
	.align		4
        /*0000*/ 	.byte	0x04, 0x37
        /*0002*/ 	.short	(.L_11 - .L_10)
.L_10:
        /*0004*/ 	.word	0x0000007c


	//----- nvinfo : EIATTR_KPARAM_INFO
	.align		4
.L_11:
        /*0008*/ 	.byte	0x04, 0x17
        /*000a*/ 	.short	(.L_13 - .L_12)
.L_12:
        /*000c*/ 	.word	0x00000000
        /*0010*/ 	.short	0x0006
        /*0012*/ 	.short	0x0030
        /*0014*/ 	.byte	0x00, 0xf0, 0x11, 0x00


	//----- nvinfo : EIATTR_KPARAM_INFO
	.align		4
.L_13:
        /*0018*/ 	.byte	0x04, 0x17
        /*001a*/ 	.short	(.L_15 - .L_14)
.L_14:
        /*001c*/ 	.word	0x00000000
        /*0020*/ 	.short	0x0005
        /*0022*/ 	.short	0x0028
        /*0024*/ 	.byte	0x00, 0xf4, 0x21, 0x00


	//----- nvinfo : EIATTR_KPARAM_INFO
	.align		4
.L_15:
        /*0028*/ 	.byte	0x04, 0x17
        /*002a*/ 	.short	(.L_17 - .L_16)
.L_16:
        /*002c*/ 	.word	0x00000000
        /*0030*/ 	.short	0x0004
        /*0032*/ 	.short	0x0020
        /*0034*/ 	.byte	0x00, 0xf4, 0x21, 0x00


	//----- nvinfo : EIATTR_KPARAM_INFO
	.align		4
.L_17:
        /*0038*/ 	.byte	0x04, 0x17
        /*003a*/ 	.short	(.L_19 - .L_18)
.L_18:
        /*003c*/ 	.word	0x00000000
        /*0040*/ 	.short	0x0003
        /*0042*/ 	.short	0x0018
        /*0044*/ 	.byte	0x00, 0xf4, 0x21, 0x00


	//----- nvinfo : EIATTR_KPARAM_INFO
	.align		4
.L_19:
        /*0048*/ 	.byte	0x04, 0x17
        /*004a*/ 	.short	(.L_21 - .L_20)
.L_20:
        /*004c*/ 	.word	0x00000000
        /*0050*/ 	.short	0x0002
        /*0052*/ 	.short	0x0010
        /*0054*/ 	.byte	0x00, 0xf4, 0x21, 0x00


	//----- nvinfo : EIATTR_KPARAM_INFO
	.align		4
.L_21:
        /*0058*/ 	.byte	0x04, 0x17
        /*005a*/ 	.short	(.L_23 - .L_22)
.L_22:
        /*005c*/ 	.word	0x00000000
        /*0060*/ 	.short	0x0001
        /*0062*/ 	.short	0x0008
        /*0064*/ 	.byte	0x00, 0xf4, 0x21, 0x00


	//----- nvinfo : EIATTR_KPARAM_INFO
	.align		4
.L_23:
        /*0068*/ 	.byte	0x04, 0x17
        /*006a*/ 	.short	(.L_25 - .L_24)
.L_24:
        /*006c*/ 	.word	0x00000000
        /*0070*/ 	.short	0x0000
        /*0072*/ 	.short	0x0000
        /*0074*/ 	.byte	0x00, 0xf4, 0x21, 0x00


	//----- nvinfo : EIATTR_SPARSE_MMA_MASK
	.align		4
.L_25:
        /*0078*/ 	.byte	0x03, 0x50
        /*007a*/ 	.short	0x0000


	//----- nvinfo : EIATTR_MAXREG_COUNT
	.align		4
        /*007c*/ 	.byte	0x03, 0x1b
        /*007e*/ 	.short	0x00ff


	//----- nvinfo : EIATTR_EXIT_INSTR_OFFSETS
	.align		4
        /*0080*/ 	.byte	0x04, 0x1c
        /*0082*/ 	.short	(.L_27 - .L_26)


	//   ....[0]....
.L_26:
        /*0084*/ 	.word	0x00000420


	//   ....[1]....
        /*0088*/ 	.word	0x00000440


	//----- nvinfo : EIATTR_REQNTID
	.align		4
.L_27:
        /*008c*/ 	.byte	0x04, 0x10
        /*008e*/ 	.short	(.L_29 - .L_28)
.L_28:
        /*0090*/ 	.word	0x00000080
        /*0094*/ 	.word	0x00000001
        /*0098*/ 	.word	0x00000001


	//----- nvinfo : EIATTR_CBANK_PARAM_SIZE
	.align		4
.L_29:
        /*009c*/ 	.byte	0x03, 0x19
        /*009e*/ 	.short	0x0034


	//----- nvinfo : EIATTR_PARAM_CBANK
	.align		4
        /*00a0*/ 	.byte	0x04, 0x0a
        /*00a2*/ 	.short	(.L_31 - .L_30)
	.align		4
.L_30:
        /*00a4*/ 	.word	index@(.nv.constant0.triton_poi_fused__native_batch_norm_legit_no_training_relu_7)
        /*00a8*/ 	.short	0x0210
        /*00aa*/ 	.short	0x0034


	//----- nvinfo : EIATTR_SW_WAR
	.align		4
.L_31:
        /*00ac*/ 	.byte	0x04, 0x36
        /*00ae*/ 	.short	(.L_33 - .L_32)
.L_32:
        /*00b0*/ 	.word	0x00000008
.L_33:


//--------------------- .nv.callgraph             --------------------------
	.section	.nv.callgraph,"",@"SHT_CUDA_CALLGRAPH"
	.align	4
	.sectionentsize	8
	.align		4
        /*0000*/ 	.word	0x00000000
	.align		4
        /*0004*/ 	.word	0xffffffff
	.align		4
        /*0008*/ 	.word	0x00000000
	.align		4
        /*000c*/ 	.word	0xfffffffe
	.align		4
        /*0010*/ 	.word	0x00000000
	.align		4
        /*0014*/ 	.word	0xfffffffd
	.align		4
        /*0018*/ 	.word	0x00000000
	.align		4
        /*001c*/ 	.word	0xfffffffc


//--------------------- .nv.constant4             --------------------------
	.section	.nv.constant4,"a",@progbits
	.align	8
	.align		8
.nv.constant4:
        /*0000*/ 	.dword	_$_str
	.align		8
        /*0008*/ 	.dword	_$_str_$_2


//--------------------- .text.triton_poi_fused__native_batch_norm_legit_no_training_relu_7 --------------------------
	.section	.text.triton_poi_fused__native_batch_norm_legit_no_training_relu_7,"ax",@progbits
	.align	128
        .global         triton_poi_fused__native_batch_norm_legit_no_training_relu_7
        .type           triton_poi_fused__native_batch_norm_legit_no_training_relu_7,@function
        .size           triton_poi_fused__native_batch_norm_legit_no_training_relu_7,(.L_x_1 - triton_poi_fused__native_batch_norm_legit_no_training_relu_7)
        .other          triton_poi_fused__native_batch_norm_legit_no_training_relu_7,@"STO_CUDA_ENTRY STV_DEFAULT"
triton_poi_fused__native_batch_norm_legit_no_training_relu_7:
.text.triton_poi_fused__native_batch_norm_legit_no_training_relu_7:
[----:B------:R-:W0:Y:S01]  /*0000*/  LDC R1, c[0x0][0x28] ;  /* 0x00000a00ff017b82 */ /* 0x000e220000000800 */
[----:B------:R-:W1:Y:S07]  /*0010*/  S2R R0, SR_TID.X ;  /* 0x0000000000007919 */ /* 0x000e6e0000002100 */
[----:B------:R-:W2:Y:S01]  /*0020*/  LDC.64 R12, c[0x0][0x220] ;  /* 0x00008800ff0c7b82 */ /* 0x000ea20000000a00 */
[----:B------:R-:W-:Y:S01]  /*0030*/  CS2R R4, SRZ ;  /* 0x0000000000047805 */ /* 0x000fe2000001ff00 */
[----:B------:R-:W-:Y:S01]  /*0040*/  ULDC.64 UR4, c[0x0][0x208] ;  /* 0x0000820000047ab9 */ /* 0x000fe20000000a00 */
[----:B------:R-:W3:Y:S05]  /*0050*/  S2R R3, SR_CTAID.X ;  /* 0x0000000000037919 */ /* 0x000eea0000002500 */
[----:B------:R-:W4:Y:S08]  /*0060*/  LDC.64 R16, c[0x0][0x210] ;  /* 0x00008400ff107b82 */ /* 0x000f300000000a00 */
[----:B------:R-:W5:Y:S08]  /*0070*/  LDC.64 R18, c[0x0][0x218] ;  /* 0x00008600ff127b82 */ /* 0x000f700000000a00 */
[----:B------:R-:W5:Y:S01]  /*0080*/  LDC.64 R20, c[0x0][0x228] ;  /* 0x00008a00ff147b82 */ /* 0x000f620000000a00 */
[----:B-1----:R-:W-:-:S07]  /*0090*/  SHF.L.U32 R0, R0, 0x1, RZ ;  /* 0x0000000100007819 */ /* 0x002fce00000006ff */
[----:B------:R-:W1:Y:S01]  /*00a0*/  LDC.64 R10, c[0x0][0x230] ;  /* 0x00008c00ff0a7b82 */ /* 0x000e620000000a00 */
[----:B------:R-:W-:-:S04]  /*00b0*/  LOP3.LUT R0, R0, 0xfe, RZ, 0xc0, !PT ;  /* 0x000000fe00007812 */ /* 0x000fc800078ec0ff */
[----:B---3--:R-:W-:-:S04]  /*00c0*/  LEA R2, R3, R0, 0x8 ;  /* 0x0000000003027211 */ /* 0x008fc800078e40ff */
[C---:B------:R-:W-:Y:S01]  /*00d0*/  ISETP.GE.AND P0, PT, R2.reuse, 0x600, PT ;  /* 0x000006000200780c */ /* 0x040fe20003f06270 */
[----:B------:R-:W-:-:S05]  /*00e0*/  IMAD.HI R3, R2, 0x2aaaaaab, RZ ;  /* 0x2aaaaaab02037827 */ /* 0x000fca00078e02ff */
[----:B------:R-:W-:-:S04]  /*00f0*/  SHF.R.U32.HI R0, RZ, 0x1f, R3 ;  /* 0x0000001fff007819 */ /* 0x000fc80000011603 */
[----:B------:R-:W-:-:S05]  /*0100*/  LEA.HI.SX32 R3, R3, R0, 0x1a ;  /* 0x0000000003037211 */ /* 0x000fca00078fd2ff */
[----:B------:R-:W-:-:S04]  /*0110*/  IMAD R0, R3, -0x180, R2 ;  /* 0xfffffe8003007824 */ /* 0x000fc800078e0202 */
[----:B--2---:R-:W-:-:S05]  /*0120*/  IMAD.WIDE R12, R0, 0x4, R12 ;  /* 0x00000004000c7825 */ /* 0x004fca00078e020c */
[----:B------:R2:W3:Y:S01]  /*0130*/  @!P0 LDG.E.EL.64 R4, desc[UR4][R12.64] ;  /* 0x000000040c048981 */ /* 0x0004e2000c2e1b00 */
[----:B------:R-:W-:Y:S02]  /*0140*/  CS2R R6, SRZ ;  /* 0x0000000000067805 */ /* 0x000fe4000001ff00 */
[----:B------:R-:W-:Y:S01]  /*0150*/  CS2R R8, SRZ ;  /* 0x0000000000087805 */ /* 0x000fe2000001ff00 */
[----:B----4-:R-:W-:-:S04]  /*0160*/  IMAD.WIDE R16, R2, 0x4, R16 ;  /* 0x0000000402107825 */ /* 0x010fc800078e0210 */
[C---:B-----5:R-:W-:Y:S01]  /*0170*/  IMAD.WIDE R18, R0.reuse, 0x4, R18 ;  /* 0x0000000400127825 */ /* 0x060fe200078e0212 */
[----:B------:R4:W5:Y:S01]  /*0180*/  @!P0 LDG.E.64 R6, desc[UR4][R16.64] ;  /* 0x0000000410068981 */ /* 0x000962000c1e1b00 */
[----:B------:R-:W-:Y:S02]  /*0190*/  CS2R R14, SRZ ;  /* 0x00000000000e7805 */ /* 0x000fe4000001ff00 */
[----:B--2---:R-:W-:Y:S01]  /*01a0*/  CS2R R12, SRZ ;  /* 0x00000000000c7805 */ /* 0x004fe2000001ff00 */
[----:B------:R-:W5:Y:S01]  /*01b0*/  @!P0 LDG.E.EL.64 R8, desc[UR4][R18.64] ;  /* 0x0000000412088981 */ /* 0x000f62000c2e1b00 */
[----:B0-----:R-:W-:-:S04]  /*01c0*/  IMAD.WIDE R20, R0, 0x4, R20 ;  /* 0x0000000400147825 */ /* 0x001fc800078e0214 */
[----:B-1----:R-:W-:Y:S01]  /*01d0*/  IMAD.WIDE R10, R0, 0x4, R10 ;  /* 0x00000004000a7825 */ /* 0x002fe200078e020a */
[----:B------:R-:W2:Y:S04]  /*01e0*/  @!P0 LDG.E.EL.64 R12, desc[UR4][R20.64] ;  /* 0x00000004140c8981 */ /* 0x000ea8000c2e1b00 */
[----:B------:R0:W2:Y:S01]  /*01f0*/  @!P0 LDG.E.EL.64 R14, desc[UR4][R10.64] ;  /* 0x000000040a0e8981 */ /* 0x0000a2000c2e1b00 */
[----:B----4-:R-:W-:Y:S01]  /*0200*/  HFMA2.MMA R17, -RZ, RZ, 1.625, 0 ;  /* 0x3e800000ff117435 */ /* 0x010fe200000001ff */
[----:B------:R-:W-:Y:S02]  /*0210*/  IMAD R3, R3, 0x1e4, R0 ;  /* 0x000001e403037824 */ /* 0x000fe400078e0200 */
[----:B---3--:R-:W-:Y:S01]  /*0220*/  FADD R4, R4, 0.0010000000474974513054 ;  /* 0x3a83126f04047421 */ /* 0x008fe20000000000 */
[----:B------:R-:W-:-:S03]  /*0230*/  FADD R5, R5, 0.0010000000474974513054 ;  /* 0x3a83126f05057421 */ /* 0x000fc60000000000 */
[----:B------:R-:W1:Y:S08]  /*0240*/  MUFU.SQRT R2, R4 ;  /* 0x0000000400027308 */ /* 0x000e700000002000 */
[----:B------:R3:W4:Y:S01]  /*0250*/  MUFU.SQRT R16, R5 ;  /* 0x0000000500107308 */ /* 0x0007220000002000 */
[----:B-----5:R-:W-:Y:S01]  /*0260*/  FADD R7, -R9, R7 ;  /* 0x0000000709077221 */ /* 0x020fe20000000100 */
[----:B------:R-:W-:Y:S01]  /*0270*/  FADD R6, -R8, R6 ;  /* 0x0000000608067221 */ /* 0x000fe20000000100 */
[----:B-1----:R-:W-:-:S02]  /*0280*/  FSETP.GT.AND P1, PT, R2, 8.50705917302346158658e+37, PT ;  /* 0x7e8000000200780b */ /* 0x002fc40003f24000 */
[----:B------:R-:W-:Y:S01]  /*0290*/  FSETP.GEU.AND P3, PT, R2, 1.175494350822287508e-38, PT ;  /* 0x008000000200780b */ /* 0x000fe20003f6e000 */
[----:B---3--:R-:W1:Y:S01]  /*02a0*/  LDC.64 R4, c[0x0][0x238] ;  /* 0x00008e00ff047b82 */ /* 0x008e620000000a00 */
[C---:B0-----:R-:W-:Y:S02]  /*02b0*/  FSEL R11, R17.reuse, 1, P1 ;  /* 0x3f800000110b7808 */ /* 0x041fe40000800000 */
[C---:B----4-:R-:W-:Y:S02]  /*02c0*/  FSETP.GT.AND P2, PT, R16.reuse, 8.50705917302346158658e+37, PT ;  /* 0x7e8000001000780b */ /* 0x050fe40003f44000 */
[----:B------:R-:W-:Y:S02]  /*02d0*/  FSETP.GEU.AND P4, PT, R16, 1.175494350822287508e-38, PT ;  /* 0x008000001000780b */ /* 0x000fe40003f8e000 */
[----:B------:R-:W-:-:S03]  /*02e0*/  FSEL R17, R17, 1, P2 ;  /* 0x3f80000011117808 */ /* 0x000fc60001000000 */
[----:B------:R-:W-:Y:S02]  /*02f0*/  @P1 FMUL R2, R2, 0.25 ;  /* 0x3e80000002021820 */ /* 0x000fe40000400000 */
[----:B------:R-:W-:Y:S02]  /*0300*/  @!P3 FMUL R11, R11, 16777216 ;  /* 0x4b8000000b0bb820 */ /* 0x000fe40000400000 */
[----:B------:R-:W-:Y:S02]  /*0310*/  @!P3 FMUL R2, R2, 16777216 ;  /* 0x4b8000000202b820 */ /* 0x000fe40000400000 */
[----:B------:R-:W-:-:S04]  /*0320*/  @P2 FMUL R16, R16, 0.25 ;  /* 0x3e80000010102820 */ /* 0x000fc80000400000 */
[----:B------:R-:W0:Y:S01]  /*0330*/  MUFU.RCP R2, R2 ;  /* 0x0000000200027308 */ /* 0x000e220000001000 */
[----:B------:R-:W-:Y:S01]  /*0340*/  @!P4 FMUL R17, R17, 16777216 ;  /* 0x4b8000001111c820 */ /* 0x000fe20000400000 */
[----:B------:R-:W-:Y:S01]  /*0350*/  @!P4 FMUL R16, R16, 16777216 ;  /* 0x4b8000001010c820 */ /* 0x000fe20000400000 */
[----:B-1----:R-:W-:-:S05]  /*0360*/  IMAD.WIDE R4, R3, 0x4, R4 ;  /* 0x0000000403047825 */ /* 0x002fca00078e0204 */
[----:B------:R-:W1:Y:S01]  /*0370*/  MUFU.RCP R16, R16 ;  /* 0x0000001000107308 */ /* 0x000e620000001000 */
[----:B0-----:R-:W-:-:S04]  /*0380*/  FMUL R11, R2, R11 ;  /* 0x0000000b020b7220 */ /* 0x001fc80000400000 */
[----:B------:R-:W-:Y:S01]  /*0390*/  FMUL R11, R6, R11 ;  /* 0x0000000b060b7220 */ /* 0x000fe20000400000 */
[----:B-1----:R-:W-:-:S03]  /*03a0*/  FMUL R2, R16, R17 ;  /* 0x0000001110027220 */ /* 0x002fc60000400000 */
[----:B--2---:R-:W-:Y:S01]  /*03b0*/  FFMA R11, R11, R12, R14 ;  /* 0x0000000c0b0b7223 */ /* 0x004fe2000000000e */
[----:B------:R-:W-:-:S04]  /*03c0*/  FMUL R2, R7, R2 ;  /* 0x0000000207027220 */ /* 0x000fc80000400000 */
[----:B------:R-:W-:Y:S01]  /*03d0*/  FSETP.GEU.AND P1, PT, R11, RZ, PT ;  /* 0x000000ff0b00720b */ /* 0x000fe20003f2e000 */
[----:B------:R-:W-:-:S03]  /*03e0*/  FFMA R2, R2, R13, R15 ;  /* 0x0000000d02027223 */ /* 0x000fc6000000000f */
[----:B------:R-:W-:Y:S02]  /*03f0*/  FSEL R6, R11, RZ, P1 ;  /* 0x000000ff0b067208 */ /* 0x000fe40000800000 */
[----:B------:R-:W-:-:S04]  /*0400*/  FSETP.GEU.AND P2, PT, R2, RZ, PT ;  /* 0x000000ff0200720b */ /* 0x000fc80003f4e000 */
[----:B------:R-:W-:Y:S01]  /*0410*/  FSEL R7, R2, RZ, P2 ;  /* 0x000000ff02077208 */ /* 0x000fe20001000000 */
[----:B------:R-:W-:Y:S08]  /*0420*/  @P0 EXIT ;  /* 0x000000000000094d */ /* 0x000ff00003800000 */
[----:B------:R-:W-:Y:S01]  /*0430*/  STG.E.64 desc[UR4][R4.64], R6 ;  /* 0x0000000604007986 */ /* 0x000fe2000c101b04 */
[----:B------:R-:W-:Y:S05]  /*0440*/  EXIT ;  /* 0x000000000000794d */ /* 0x000fea0003800000 */
.L_x_0:
[----:B------:R-:W-:-:S00]  /*0450*/  BRA `(.L_x_0) ;  /* 0xfffffffc00fc7947 */ /* 0x000fc0000383ffff */
[----:B------:R-:W-:-:S00]  /*0460*/  NOP ;  /* 0x0000000000007918 */ /* 0x000fc00000000000 */
        /* <DEDUP_REMOVED lines=9> */
.L_x_1:


//--------------------- .nv.global.init           --------------------------
	.section	.nv.global.init,"aw",@progbits
.nv.global.init:
	.type		_$_str,@object
	.size		_$_str,(_$_str_$_2 - _$_str)
_$_str:
        /*0000*/ 	.byte	0x5f, 0x5f, 0x43, 0x55, 0x44, 0x41, 0x5f, 0x46, 0x54, 0x5a, 0x00
	.type		_$_str_$_2,@object
	.size		_$_str_$_2,(.L_1 - _$_str_$_2)
_$_str_$_2:
        /*000b*/ 	.byte	0x5f, 0x5f, 0x43, 0x55, 0x44, 0x41, 0x5f, 0x50, 0x52, 0x45, 0x43, 0x5f, 0x53, 0x51, 0x52, 0x54
        /*001b*/ 	.byte	0x00
.L_1:


//--------------------- .nv.constant0.triton_poi_fused__native_batch_norm_legit_no_training_relu_7 --------------------------
	.section	.nv.constant0.triton_poi_fused__native_batch_norm_legit_no_training_relu_7,"a",@progbits
	.sectionflags	@""
	.align	4
.nv.constant0.triton_poi_fused__native_batch_norm_legit_no_training_relu_7:
	.zero		580
